	.headerflags	@"EF_CUDA_TEXMODE_UNIFIED EF_CUDA_64BIT_ADDRESS EF_CUDA_ACCELERATORS EF_CUDA_SM90 EF_CUDA_VIRTUAL_SM(EF_CUDA_SM90)"
	.elftype	@"ET_EXEC"


//--------------------- .nv.info                  --------------------------
	.section	.nv.info,"",@"SHT_CUDA_INFO"
	.align	4


	//----- nvinfo : EIATTR_REGCOUNT
	.align		4
        /*0000*/ 	.byte	0x04, 0x2f
        /*0002*/ 	.short	(.L_3 - .L_2)
	.align		4
.L_2:
        /*0004*/ 	.word	index@(triton_poi_fused_cat_40)
        /*0008*/ 	.word	0x00000020


	//----- nvinfo : EIATTR_MIN_STACK_SIZE
	.align		4
.L_3:
        /*000c*/ 	.byte	0x04, 0x12
        /*000e*/ 	.short	(.L_5 - .L_4)
	.align		4
.L_4:
        /*0010*/ 	.word	index@(triton_poi_fused_cat_40)
        /*0014*/ 	.word	0x00000000


	//----- nvinfo : EIATTR_FRAME_SIZE
	.align		4
.L_5:
        /*0018*/ 	.byte	0x04, 0x11
        /*001a*/ 	.short	(.L_7 - .L_6)
	.align		4
.L_6:
        /*001c*/ 	.word	index@(triton_poi_fused_cat_40)
        /*0020*/ 	.word	0x00000000


	//----- nvinfo : EIATTR_MIN_STACK_SIZE
	.align		4
.L_7:
        /*0024*/ 	.byte	0x04, 0x12
        /*0026*/ 	.short	(.L_9 - .L_8)
	.align		4
.L_8:
        /*0028*/ 	.word	index@(triton_poi_fused_cat_40)
        /*002c*/ 	.word	0x00000000
.L_9:


//--------------------- .nv.info.triton_poi_fused_cat_40 --------------------------
	.section	.nv.info.triton_poi_fused_cat_40,"",@"SHT_CUDA_INFO"
	.sectionflags	@""
	.align	4


	//----- nvinfo : EIATTR_CUDA_API_VERSION
	.align		4
        /*0000*/ 	.byte	0x04, 0x37
        /*0002*/ 	.short	(.L_11 - .L_10)
.L_10:
        /*0004*/ 	.word	0x0000007c


	//----- nvinfo : EIATTR_KPARAM_INFO
	.align		4
.L_11:
        /*0008*/ 	.byte	0x04, 0x17
        /*000a*/ 	.short	(.L_13 - .L_12)
.L_12:
        /*000c*/ 	.word	0x00000000
        /*0010*/ 	.short	0x0010
        /*0012*/ 	.short	0x0080
        /*0014*/ 	.byte	0x00, 0xf0, 0x11, 0x00


	//----- nvinfo : EIATTR_KPARAM_INFO
	.align		4
.L_13:
        /*0018*/ 	.byte	0x04, 0x17
        /*001a*/ 	.short	(.L_15 - .L_14)
.L_14:
        /*001c*/ 	.word	0x00000000
        /*0020*/ 	.short	0x000f
        /*0022*/ 	.short	0x0078
        /*0024*/ 	.byte	0x00, 0xf4, 0x21, 0x00


	//----- nvinfo : EIATTR_KPARAM_INFO
	.align		4
.L_15:
        /*0028*/ 	.byte	0x04, 0x17
        /*002a*/ 	.short	(.L_17 - .L_16)
.L_16:
        /*002c*/ 	.word	0x00000000
        /*0030*/ 	.short	0x000e
        /*0032*/ 	.short	0x0070
        /*0034*/ 	.byte	0x00, 0xf4, 0x21, 0x00


	//----- nvinfo : EIATTR_KPARAM_INFO
	.align		4
.L_17:
        /*0038*/ 	.byte	0x04, 0x17
        /*003a*/ 	.short	(.L_19 - .L_18)
.L_18:
        /*003c*/ 	.word	0x00000000
        /*0040*/ 	.short	0x000d
        /*0042*/ 	.short	0x0068
        /*0044*/ 	.byte	0x00, 0xf4, 0x21, 0x00


	//----- nvinfo : EIATTR_KPARAM_INFO
	.align		4
.L_19:
        /*0048*/ 	.byte	0x04, 0x17
        /*004a*/ 	.short	(.L_21 - .L_20)
.L_20:
        /*004c*/ 	.word	0x00000000
        /*0050*/ 	.short	0x000c
        /*0052*/ 	.short	0x0060
        /*0054*/ 	.byte	0x00, 0xf4, 0x21, 0x00


	//----- nvinfo : EIATTR_KPARAM_INFO
	.align		4
.L_21:
        /*0058*/ 	.byte	0x04, 0x17
        /*005a*/ 	.short	(.L_23 - .L_22)
.L_22:
        /*005c*/ 	.word	0x00000000
        /*0060*/ 	.short	0x000b
        /*0062*/ 	.short	0x0058
        /*0064*/ 	.byte	0x00, 0xf4, 0x21, 0x00


	//----- nvinfo : EIATTR_KPARAM_INFO
	.align		4
.L_23:
        /*0068*/ 	.byte	0x04, 0x17
        /*006a*/ 	.short	(.L_25 - .L_24)
.L_24:
        /*006c*/ 	.word	0x00000000
        /*0070*/ 	.short	0x000a
        /*0072*/ 	.short	0x0050
        /*0074*/ 	.byte	0x00, 0xf4, 0x21, 0x00


	//----- nvinfo : EIATTR_KPARAM_INFO
	.align		4
.L_25:
        /*0078*/ 	.byte	0x04, 0x17
        /*007a*/ 	.short	(.L_27 - .L_26)
.L_26:
        /*007c*/ 	.word	0x00000000
        /*0080*/ 	.short	0x0009
        /*0082*/ 	.short	0x0048
        /*0084*/ 	.byte	0x00, 0xf4, 0x21, 0x00


	//----- nvinfo : EIATTR_KPARAM_INFO
	.align		4
.L_27:
        /*0088*/ 	.byte	0x04, 0x17
        /*008a*/ 	.short	(.L_29 - .L_28)
.L_28:
        /*008c*/ 	.word	0x00000000
        /*0090*/ 	.short	0x0008
        /*0092*/ 	.short	0x0040
        /*0094*/ 	.byte	0x00, 0xf4, 0x21, 0x00


	//----- nvinfo : EIATTR_KPARAM_INFO
	.align		4
.L_29:
        /*0098*/ 	.byte	0x04, 0x17
        /*009a*/ 	.short	(.L_31 - .L_30)
.L_30:
        /*009c*/ 	.word	0x00000000
        /*00a0*/ 	.short	0x0007
        /*00a2*/ 	.short	0x0038
        /*00a4*/ 	.byte	0x00, 0xf4, 0x21, 0x00


	//----- nvinfo : EIATTR_KPARAM_INFO
	.align		4
.L_31:
        /*00a8*/ 	.byte	0x04, 0x17
        /*00aa*/ 	.short	(.L_33 - .L_32)
.L_32:
        /*00ac*/ 	.word	0x00000000
        /*00b0*/ 	.short	0x0006
        /*00b2*/ 	.short	0x0030
        /*00b4*/ 	.byte	0x00, 0xf4, 0x21, 0x00


	//----- nvinfo : EIATTR_KPARAM_INFO
	.align		4
.L_33:
        /*00b8*/ 	.byte	0x04, 0x17
        /*00ba*/ 	.short	(.L_35 - .L_34)
.L_34:
        /*00bc*/ 	.word	0x00000000
        /*00c0*/ 	.short	0x0005
        /*00c2*/ 	.short	0x0028
        /*00c4*/ 	.byte	0x00, 0xf4, 0x21, 0x00


	//----- nvinfo : EIATTR_KPARAM_INFO
	.align		4
.L_35:
        /*00c8*/ 	.byte	0x04, 0x17
        /*00ca*/ 	.short	(.L_37 - .L_36)
.L_36:
        /*00cc*/ 	.word	0x00000000
        /*00d0*/ 	.short	0x0004
        /*00d2*/ 	.short	0x0020
        /*00d4*/ 	.byte	0x00, 0xf4, 0x21, 0x00


	//----- nvinfo : EIATTR_KPARAM_INFO
	.align		4
.L_37:
        /*00d8*/ 	.byte	0x04, 0x17
        /*00da*/ 	.short	(.L_39 - .L_38)
.L_38:
        /*00dc*/ 	.word	0x00000000
        /*00e0*/ 	.short	0x0003
        /*00e2*/ 	.short	0x0018
        /*00e4*/ 	.byte	0x00, 0xf4, 0x21, 0x00


	//----- nvinfo : EIATTR_KPARAM_INFO
	.align		4
.L_39:
        /*00e8*/ 	.byte	0x04, 0x17
        /*00ea*/ 	.short	(.L_41 - .L_40)
.L_40:
        /*00ec*/ 	.word	0x00000000
        /*00f0*/ 	.short	0x0002
        /*00f2*/ 	.short	0x0010
        /*00f4*/ 	.byte	0x00, 0xf4, 0x21, 0x00


	//----- nvinfo : EIATTR_KPARAM_INFO
	.align		4
.L_41:
        /*00f8*/ 	.byte	0x04, 0x17
        /*00fa*/ 	.short	(.L_43 - .L_42)
.L_42:
        /*00fc*/ 	.word	0x00000000
        /*0100*/ 	.short	0x0001
        /*0102*/ 	.short	0x0008
        /*0104*/ 	.byte	0x00, 0xf4, 0x21, 0x00


	//----- nvinfo : EIATTR_KPARAM_INFO
	.align		4
.L_43:
        /*0108*/ 	.byte	0x04, 0x17
        /*010a*/ 	.short	(.L_45 - .L_44)
.L_44:
        /*010c*/ 	.word	0x00000000
        /*0110*/ 	.short	0x0000
        /*0112*/ 	.short	0x0000
        /*0114*/ 	.byte	0x00, 0xf4, 0x21, 0x00


	//----- nvinfo : EIATTR_SPARSE_MMA_MASK
	.align		4
.L_45:
        /*0118*/ 	.byte	0x03, 0x50
        /*011a*/ 	.short	0x0000


	//----- nvinfo : EIATTR_MAXREG_COUNT
	.align		4
        /*011c*/ 	.byte	0x03, 0x1b
        /*011e*/ 	.short	0x00ff


	//----- nvinfo : EIATTR_EXIT_INSTR_OFFSETS
	.align		4
        /*0120*/ 	.byte	0x04, 0x1c
        /*0122*/ 	.short	(.L_47 - .L_46)


	//   ....[0]....
.L_46:
        /*0124*/ 	.word	0x00001030


	//----- nvinfo : EIATTR_REQNTID
	.align		4
.L_47:
        /*0128*/ 	.byte	0x04, 0x10
        /*012a*/ 	.short	(.L_49 - .L_48)
.L_48:
        /*012c*/ 	.word	0x00000100
        /*0130*/ 	.word	0x00000001
        /*0134*/ 	.word	0x00000001


	//----- nvinfo : EIATTR_CBANK_PARAM_SIZE
	.align		4
.L_49:
        /*0138*/ 	.byte	0x03, 0x19
        /*013a*/ 	.short	0x0084


	//----- nvinfo : EIATTR_PARAM_CBANK
	.align		4
        /*013c*/ 	.byte	0x04, 0x0a
        /*013e*/ 	.short	(.L_51 - .L_50)
	.align		4
.L_50:
        /*0140*/ 	.word	index@(.nv.constant0.triton_poi_fused_cat_40)
        /*0144*/ 	.short	0x0210
        /*0146*/ 	.short	0x0084


	//----- nvinfo : EIATTR_SW_WAR
	.align		4
.L_51:
        /*0148*/ 	.byte	0x04, 0x36
        /*014a*/ 	.short	(.L_53 - .L_52)
.L_52:
        /*014c*/ 	.word	0x00000008
.L_53:


//--------------------- .nv.callgraph             --------------------------
	.section	.nv.callgraph,"",@"SHT_CUDA_CALLGRAPH"
	.align	4
	.sectionentsize	8
	.align		4
        /*0000*/ 	.word	0x00000000
	.align		4
        /*0004*/ 	.word	0xffffffff
	.align		4
        /*0008*/ 	.word	0x00000000
	.align		4
        /*000c*/ 	.word	0xfffffffe
	.align		4
        /*0010*/ 	.word	0x00000000
	.align		4
        /*0014*/ 	.word	0xfffffffd
	.align		4
        /*0018*/ 	.word	0x00000000
	.align		4
        /*001c*/ 	.word	0xfffffffc


//--------------------- .nv.constant4             --------------------------
	.section	.nv.constant4,"a",@progbits
	.align	8
	.align		8
.nv.constant4:
        /*0000*/ 	.dword	_$_str
	.align		8
        /*0008*/ 	.dword	_$_str_$_2


//--------------------- .text.triton_poi_fused_cat_40 --------------------------
	.section	.text.triton_poi_fused_cat_40,"ax",@progbits
	.align	128
        .global         triton_poi_fused_cat_40
        .type           triton_poi_fused_cat_40,@function
        .size           triton_poi_fused_cat_40,(.L_x_1 - triton_poi_fused_cat_40)
        .other          triton_poi_fused_cat_40,@"STO_CUDA_ENTRY STV_DEFAULT"
triton_poi_fused_cat_40:
.text.triton_poi_fused_cat_40:
[----:B------:R-:W-:Y:S01]  /*0000*/  LDC R1, c[0x0][0x28] ;  /* 0x00000a00ff017b82 */ /* 0x000fe20000000800 */
[----:B------:R-:W1:Y:S07]  /*0010*/  S2R R0, SR_TID.X ;  /* 0x0000000000007919 */ /* 0x000e6e0000002100 */
[----:B------:R-:W2:Y:S01]  /*0020*/  LDC.64 R20, c[0x0][0x238] ;  /* 0x00008e00ff147b82 */ /* 0x000ea20000000a00 */
[----:B------:R-:W-:Y:S01]  /*0030*/  ULDC.64 UR4, c[0x0][0x208] ;  /* 0x0000820000047ab9 */ /* 0x000fe20000000a00 */
[----:B------:R-:W3:Y:S06]  /*0040*/  S2R R3, SR_CTAID.X ;  /* 0x0000000000037919 */ /* 0x000eec0000002500 */
[----:B------:R-:W4:Y:S08]  /*0050*/  LDC.64 R8, c[0x0][0x228] ;  /* 0x00008a00ff087b82 */ /* 0x000f300000000a00 */
[----:B------:R-:W5:Y:S08]  /*0060*/  LDC.64 R16, c[0x0][0x230] ;  /* 0x00008c00ff107b82 */ /* 0x000f700000000a00 */
[----:B------:R-:W2:Y:S08]  /*0070*/  LDC.64 R18, c[0x0][0x240] ;  /* 0x00009000ff127b82 */ /* 0x000eb00000000a00 */
[----:B------:R-:W2:Y:S01]  /*0080*/  LDC.64 R10, c[0x0][0x248] ;  /* 0x00009200ff0a7b82 */ /* 0x000ea20000000a00 */
[----:B-1----:R-:W-:Y:S01]  /*0090*/  IMAD.SHL.U32 R0, R0, 0x2, RZ ;  /* 0x0000000200007824 */ /* 0x002fe200078e00ff */
[----:B------:R-:W-:-:S02]  /*00a0*/  CS2R R12, SRZ ;  /* 0x00000000000c7805 */ /* 0x000fc4000001ff00 */
[----:B------:R-:W-:Y:S02]  /*00b0*/  CS2R R14, SRZ ;  /* 0x00000000000e7805 */ /* 0x000fe4000001ff00 */
[----:B------:R-:W-:Y:S01]  /*00c0*/  CS2R R24, SRZ ;  /* 0x0000000000187805 */ /* 0x000fe2000001ff00 */
[----:B------:R-:W-:Y:S01]  /*00d0*/  IMAD.MOV.U32 R26, RZ, RZ, 0x3e800000 ;  /* 0x3e800000ff1a7424 */ /* 0x000fe200078e00ff */
[----:B------:R-:W-:Y:S01]  /*00e0*/  LOP3.LUT R0, R0, 0x1fe, RZ, 0xc0, !PT ;  /* 0x000001fe00007812 */ /* 0x000fe200078ec0ff */
[----:B------:R-:W-:Y:S01]  /*00f0*/  ULDC.64 UR6, c[0x0][0x218] ;  /* 0x0000860000067ab9 */ /* 0x000fe20000000a00 */
[----:B------:R-:W-:-:S03]  /*0100*/  ULDC.64 UR8, c[0x0][0x268] ;  /* 0x00009a0000087ab9 */ /* 0x000fc60000000a00 */
[----:B---3--:R-:W-:-:S05]  /*0110*/  IMAD R0, R3, 0x200, R0 ;  /* 0x0000020003007824 */ /* 0x008fca00078e0200 */
[----:B------:R-:W-:-:S04]  /*0120*/  SHF.R.S32.HI R3, RZ, 0x1f, R0 ;  /* 0x0000001fff037819 */ /* 0x000fc80000011400 */
[----:B------:R-:W-:-:S04]  /*0130*/  LEA.HI R4, R3, R0, RZ, 0xc ;  /* 0x0000000003047211 */ /* 0x000fc800078f60ff */
[----:B------:R-:W-:-:S05]  /*0140*/  SHF.R.S32.HI R23, RZ, 0xc, R4 ;  /* 0x0000000cff177819 */ /* 0x000fca0000011404 */
[----:B------:R-:W-:-:S05]  /*0150*/  IMAD.HI R2, R23, 0x2aaaaaab, RZ ;  /* 0x2aaaaaab17027827 */ /* 0x000fca00078e02ff */
[----:B------:R-:W-:-:S04]  /*0160*/  SHF.R.U32.HI R5, RZ, 0x1f, R2 ;  /* 0x0000001fff057819 */ /* 0x000fc80000011602 */
[----:B------:R-:W-:-:S05]  /*0170*/  LEA.HI R2, R2, R5, RZ, 0x1a ;  /* 0x0000000502027211 */ /* 0x000fca00078fd0ff */
[----:B------:R-:W-:Y:S02]  /*0180*/  IMAD R23, R2, -0x180, R23 ;  /* 0xfffffe8002177824 */ /* 0x000fe400078e0217 */
[----:B------:R-:W-:Y:S02]  /*0190*/  IMAD.MOV.U32 R2, RZ, RZ, RZ ;  /* 0x000000ffff027224 */ /* 0x000fe400078e00ff */
[C---:B--2---:R-:W-:Y:S01]  /*01a0*/  IMAD.WIDE R20, R23.reuse, 0x4, R20 ;  /* 0x0000000417147825 */ /* 0x044fe200078e0214 */
[----:B------:R-:W-:-:S04]  /*01b0*/  LOP3.LUT R5, R23, 0xffffffc0, RZ, 0xc0, !PT ;  /* 0xffffffc017057812 */ /* 0x000fc800078ec0ff */
[----:B------:R-:W-:-:S13]  /*01c0*/  ISETP.NE.AND P0, PT, R5, 0xc0, PT ;  /* 0x000000c00500780c */ /* 0x000fda0003f05270 */
[----:B------:R-:W2:Y:S01]  /*01d0*/  @!P0 LDG.E.EL R2, desc[UR4][R20.64+-0x300] ;  /* 0xfffd000414028981 */ /* 0x000ea2000c2e1900 */
[----:B------:R-:W-:Y:S01]  /*01e0*/  IMAD.HI R27, R0, 0x2aaaaaab, RZ ;  /* 0x2aaaaaab001b7827 */ /* 0x000fe200078e02ff */
[----:B------:R-:W-:Y:S02]  /*01f0*/  LOP3.LUT R7, R4, 0xfffff000, RZ, 0xc0, !PT ;  /* 0xfffff00004077812 */ /* 0x000fe400078ec0ff */
[----:B------:R-:W3:Y:S01]  /*0200*/  @!P0 LDG.E.EL R25, desc[UR4][R20.64+-0x300] ;  /* 0xfffd000414198981 */ /* 0x000ee2000c2e1900 */
[----:B-----5:R-:W-:Y:S01]  /*0210*/  IMAD.WIDE R16, R23, 0x4, R16 ;  /* 0x0000000417107825 */ /* 0x020fe200078e0210 */
[----:B------:R-:W-:-:S03]  /*0220*/  SHF.R.U32.HI R6, RZ, 0x1f, R27 ;  /* 0x0000001fff067819 */ /* 0x000fc6000001161b */
[----:B------:R-:W-:Y:S01]  /*0230*/  IMAD.IADD R22, R0, 0x1, -R7 ;  /* 0x0000000100167824 */ /* 0x000fe200078e0a07 */
[----:B------:R-:W-:Y:S01]  /*0240*/  LEA.HI.SX32 R27, R27, R6, 0xe ;  /* 0x000000061b1b7211 */ /* 0x000fe200078f72ff */
[----:B------:R-:W5:Y:S04]  /*0250*/  @!P0 LDG.E.EL R12, desc[UR4][R16.64+-0x300] ;  /* 0xfffd0004100c8981 */ /* 0x000f68000c2e1900 */
[----:B------:R-:W-:Y:S01]  /*0260*/  IMAD R22, R27, 0x40000, R22 ;  /* 0x000400001b167824 */ /* 0x000fe200078e0216 */
[----:B------:R-:W-:Y:S01]  /*0270*/  LEA.HI R28, R3, R0, RZ, 0x6 ;  /* 0x00000000031c7211 */ /* 0x000fe200078f30ff */
[C---:B0-----:R-:W-:Y:S01]  /*0280*/  IMAD.WIDE R18, R23.reuse, 0x4, R18 ;  /* 0x0000000417127825 */ /* 0x041fe200078e0212 */
[----:B------:R-:W3:Y:S03]  /*0290*/  @!P0 LDG.E.EL R24, desc[UR4][R16.64+-0x300] ;  /* 0xfffd000410188981 */ /* 0x000ee6000c2e1900 */
[----:B------:R-:W-:-:S04]  /*02a0*/  IMAD R4, R23, 0x1000, R22 ;  /* 0x0000100017047824 */ /* 0x000fc800078e0216 */
[----:B------:R-:W-:-:S04]  /*02b0*/  VIADD R7, R4, 0xfff40000 ;  /* 0xfff4000004077836 */ /* 0x000fc80000000000 */
[----:B----4-:R-:W-:-:S05]  /*02c0*/  IMAD.WIDE R8, R7, 0x4, R8 ;  /* 0x0000000407087825 */ /* 0x010fca00078e0208 */
[----:B------:R0:W4:Y:S01]  /*02d0*/  @!P0 LDG.E.64 R14, desc[UR4][R8.64] ;  /* 0x00000004080e8981 */ /* 0x000122000c1e1b00 */
[----:B------:R-:W-:Y:S02]  /*02e0*/  IMAD.MOV.U32 R6, RZ, RZ, RZ ;  /* 0x000000ffff067224 */ /* 0x000fe400078e00ff */
[----:B------:R-:W-:-:S04]  /*02f0*/  IMAD.WIDE R10, R23, 0x4, R10 ;  /* 0x00000004170a7825 */ /* 0x000fc800078e020a */
[----:B------:R-:W3:Y:S01]  /*0300*/  @!P0 LDG.E.EL R6, desc[UR4][R18.64+-0x300] ;  /* 0xfffd000412068981 */ /* 0x000ee2000c2e1900 */
[----:B0-----:R-:W0:Y:S03]  /*0310*/  LDC.64 R8, c[0x0][0x258] ;  /* 0x00009600ff087b82 */ /* 0x001e260000000a00 */
[----:B------:R-:W3:Y:S01]  /*0320*/  @!P0 LDG.E.EL R13, desc[UR4][R10.64+-0x300] ;  /* 0xfffd00040a0d8981 */ /* 0x000ee2000c2e1900 */
[----:B------:R-:W-:Y:S02]  /*0330*/  CS2R R16, SRZ ;  /* 0x0000000000107805 */ /* 0x000fe4000001ff00 */
[----:B--2---:R-:W-:-:S05]  /*0340*/  SEL R2, R2, RZ, !P0 ;  /* 0x000000ff02027207 */ /* 0x004fca0004000000 */
[----:B------:R-:W-:-:S04]  /*0350*/  FADD R4, R2, 9.9999997473787516356e-06 ;  /* 0x3727c5ac02047421 */ /* 0x000fc80000000000 */
[----:B------:R-:W1:Y:S02]  /*0360*/  MUFU.SQRT R29, R4 ;  /* 0x00000004001d7308 */ /* 0x000e640000002000 */
[C---:B-1----:R-:W-:Y:S02]  /*0370*/  FSETP.GT.AND P1, PT, R29.reuse, 8.50705917302346158658e+37, PT ;  /* 0x7e8000001d00780b */ /* 0x042fe40003f24000 */
[----:B------:R-:W-:-:S11]  /*0380*/  FSETP.GEU.AND P2, PT, R29, 1.175494350822287508e-38, PT ;  /* 0x008000001d00780b */ /* 0x000fd60003f4e000 */
[----:B------:R-:W-:-:S04]  /*0390*/  @P1 FMUL R29, R29, 0.25 ;  /* 0x3e8000001d1d1820 */ /* 0x000fc80000400000 */
[----:B------:R-:W-:-:S04]  /*03a0*/  @!P2 FMUL R29, R29, 16777216 ;  /* 0x4b8000001d1da820 */ /* 0x000fc80000400000 */
[----:B------:R-:W1:Y:S01]  /*03b0*/  MUFU.RCP R7, R29 ;  /* 0x0000001d00077308 */ /* 0x000e620000001000 */
[----:B------:R-:W-:Y:S02]  /*03c0*/  FSEL R20, R26, 1, P1 ;  /* 0x3f8000001a147808 */ /* 0x000fe40000800000 */
[----:B------:R-:W-:-:S03]  /*03d0*/  SHF.R.S32.HI R2, RZ, 0x6, R28 ;  /* 0x00000006ff027819 */ /* 0x000fc6000001141c */
[----:B------:R-:W-:Y:S01]  /*03e0*/  @!P2 FMUL R20, R20, 16777216 ;  /* 0x4b8000001414a820 */ /* 0x000fe20000400000 */
[----:B------:R-:W-:-:S04]  /*03f0*/  LEA.HI R3, R2, R2, RZ, 0x6 ;  /* 0x0000000202037211 */ /* 0x000fc800078f30ff */
[----:B------:R-:W-:Y:S01]  /*0400*/  LOP3.LUT R3, R3, 0xffffffc0, RZ, 0xc0, !PT ;  /* 0xffffffc003037812 */ /* 0x000fe200078ec0ff */
[----:B-1----:R-:W-:Y:S02]  /*0410*/  FMUL R7, R7, R20 ;  /* 0x0000001407077220 */ /* 0x002fe40000400000 */
[----:B------:R-:W1:Y:S02]  /*0420*/  LDC.64 R20, c[0x0][0x260] ;  /* 0x00009800ff147b82 */ /* 0x000e640000000a00 */
[----:B------:R-:W-:Y:S01]  /*0430*/  IMAD.IADD R3, R2, 0x1, -R3 ;  /* 0x0000000102037824 */ /* 0x000fe200078e0a03 */
[----:B------:R-:W-:Y:S01]  /*0440*/  ISETP.GT.AND P1, PT, R23, 0xff, PT ;  /* 0x000000ff1700780c */ /* 0x000fe20003f24270 */
[----:B------:R-:W-:Y:S01]  /*0450*/  IMAD.MOV.U32 R4, RZ, RZ, RZ ;  /* 0x000000ffff047224 */ /* 0x000fe200078e00ff */
[----:B-----5:R-:W-:Y:S01]  /*0460*/  SEL R29, R12, RZ, !P0 ;  /* 0x000000ff0c1d7207 */ /* 0x020fe20004000000 */
[----:B0-----:R-:W-:Y:S01]  /*0470*/  IMAD.WIDE R8, R3, 0x8, R8 ;  /* 0x0000000803087825 */ /* 0x001fe200078e0208 */
[----:B----4-:R-:W-:-:S03]  /*0480*/  SEL R14, R14, RZ, !P0 ;  /* 0x000000ff0e0e7207 */ /* 0x010fc60004000000 */
[----:B------:R-:W-:Y:S01]  /*0490*/  IMAD.MOV.U32 R3, RZ, RZ, RZ ;  /* 0x000000ffff037224 */ /* 0x000fe200078e00ff */
[----:B------:R0:W2:Y:S01]  /*04a0*/  @!P0 LDG.E.EL R4, desc[UR4][R18.64+-0x300] ;  /* 0xfffd000412048981 */ /* 0x0000a2000c2e1900 */
[----:B------:R-:W-:Y:S01]  /*04b0*/  FADD R29, R14, -R29 ;  /* 0x8000001d0e1d7221 */ /* 0x000fe20000000000 */
[C---:B------:R-:W-:Y:S02]  /*04c0*/  IMAD R14, R27.reuse, -0x180000, R0 ;  /* 0xffe800001b0e7824 */ /* 0x040fe400078e0200 */
[----:B------:R-:W-:Y:S01]  /*04d0*/  IMAD.SHL.U32 R12, R27, 0x100000, RZ ;  /* 0x001000001b0c7824 */ /* 0x000fe200078e00ff */
[----:B------:R4:W5:Y:S01]  /*04e0*/  @!P0 LDG.E.EL R3, desc[UR4][R10.64+-0x300] ;  /* 0xfffd00040a038981 */ /* 0x000962000c2e1900 */
[----:B------:R-:W-:Y:S01]  /*04f0*/  FMUL R29, R29, R7 ;  /* 0x000000071d1d7220 */ /* 0x000fe20000400000 */
[----:B---3--:R-:W-:Y:S02]  /*0500*/  SEL R6, R6, RZ, !P0 ;  /* 0x000000ff06067207 */ /* 0x008fe40004000000 */
[----:B------:R3:W2:Y:S01]  /*0510*/  @P1 LDG.E.EL.64 R16, desc[UR4][R8.64] ;  /* 0x0000000408101981 */ /* 0x0006a2000c2e1b00 */
[----:B0-----:R-:W-:Y:S01]  /*0520*/  IMAD R18, R27, 0x140000, RZ ;  /* 0x001400001b127824 */ /* 0x001fe200078e02ff */
[----:B------:R-:W-:-:S02]  /*0530*/  IADD3 R7, P2, R14, R12, RZ ;  /* 0x0000000c0e077210 */ /* 0x000fc40007f5e0ff */
[----:B----4-:R-:W-:Y:S02]  /*0540*/  LOP3.LUT R11, R28, 0xffffffc0, RZ, 0xc0, !PT ;  /* 0xffffffc01c0b7812 */ /* 0x010fe400078ec0ff */
[----:B------:R-:W-:Y:S02]  /*0550*/  IADD3 R19, P3, R14, R18, RZ ;  /* 0x000000120e137210 */ /* 0x000fe40007f7e0ff */
[----:B---3--:R-:W-:Y:S02]  /*0560*/  SEL R8, R13, RZ, !P0 ;  /* 0x000000ff0d087207 */ /* 0x008fe40004000000 */
[----:B------:R-:W-:Y:S01]  /*0570*/  SHF.R.S32.HI R9, RZ, 0x1f, R14 ;  /* 0x0000001fff097819 */ /* 0x000fe2000001140e */
[----:B------:R-:W-:Y:S01]  /*0580*/  IMAD.IADD R13, R0, 0x1, -R11 ;  /* 0x00000001000d7824 */ /* 0x000fe200078e0a0b */
[----:B------:R-:W-:Y:S01]  /*0590*/  CS2R R10, SRZ ;  /* 0x00000000000a7805 */ /* 0x000fe2000001ff00 */
[----:B------:R-:W-:Y:S01]  /*05a0*/  FFMA R6, R29, R6, R8 ;  /* 0x000000061d067223 */ /* 0x000fe20000000008 */
[----:B------:R-:W-:-:S02]  /*05b0*/  LEA.HI.X.SX32 R12, R12, R9, 0x1, P2 ;  /* 0x000000090c0c7211 */ /* 0x000fc400010f0eff */
[----:B------:R-:W-:Y:S02]  /*05c0*/  LEA.HI.X.SX32 R18, R18, R9, 0x1, P3 ;  /* 0x0000000912127211 */ /* 0x000fe400018f0eff */
[----:B------:R-:W-:Y:S01]  /*05d0*/  CS2R R8, SRZ ;  /* 0x0000000000087805 */ /* 0x000fe2000001ff00 */
[----:B-1----:R-:W-:-:S05]  /*05e0*/  IMAD.WIDE R20, R13, 0x8, R20 ;  /* 0x000000080d147825 */ /* 0x002fca00078e0214 */
[----:B------:R0:W3:Y:S01]  /*05f0*/  @P1 LDG.E.EL.128 R8, desc[UR4][R20.64] ;  /* 0x0000000414081981 */ /* 0x0000e2000c2e1d00 */
[----:B------:R-:W-:Y:S01]  /*0600*/  SEL R25, R25, RZ, !P0 ;  /* 0x000000ff19197207 */ /* 0x000fe20004000000 */
[----:B------:R-:W-:-:S04]  /*0610*/  IMAD R14, R27, 0x40000, R14 ;  /* 0x000400001b0e7824 */ /* 0x000fc800078e020e */
[----:B------:R-:W-:Y:S01]  /*0620*/  FADD R25, R25, 9.9999997473787516356e-06 ;  /* 0x3727c5ac19197421 */ /* 0x000fe20000000000 */
[----:B------:R-:W-:-:S03]  /*0630*/  IMAD R22, R27, 0x40000, R22 ;  /* 0x000400001b167824 */ /* 0x000fc600078e0216 */
[----:B------:R-:W1:Y:S02]  /*0640*/  MUFU.SQRT R27, R25 ;  /* 0x00000019001b7308 */ /* 0x000e640000002000 */
[C---:B-1----:R-:W-:Y:S02]  /*0650*/  FSETP.GT.AND P2, PT, R27.reuse, 8.50705917302346158658e+37, PT ;  /* 0x7e8000001b00780b */ /* 0x042fe40003f44000 */
[----:B------:R-:W-:-:S11]  /*0660*/  FSETP.GEU.AND P3, PT, R27, 1.175494350822287508e-38, PT ;  /* 0x008000001b00780b */ /* 0x000fd60003f6e000 */
[----:B------:R-:W-:-:S04]  /*0670*/  @P2 FMUL R27, R27, 0.25 ;  /* 0x3e8000001b1b2820 */ /* 0x000fc80000400000 */
[----:B------:R-:W-:-:S06]  /*0680*/  @!P3 FMUL R27, R27, 16777216 ;  /* 0x4b8000001b1bb820 */ /* 0x000fcc0000400000 */
[----:B------:R-:W1:Y:S01]  /*0690*/  MUFU.RCP R27, R27 ;  /* 0x0000001b001b7308 */ /* 0x000e620000001000 */
[----:B------:R-:W-:Y:S01]  /*06a0*/  FSEL R26, R26, 1, P2 ;  /* 0x3f8000001a1a7808 */ /* 0x000fe20001000000 */
[----:B------:R-:W-:Y:S01]  /*06b0*/  IMAD.HI R25, R0, 0x2aaaaaab, RZ ;  /* 0x2aaaaaab00197827 */ /* 0x000fe200078e02ff */
[----:B------:R-:W-:-:S03]  /*06c0*/  ISETP.NE.AND P2, PT, R5, 0x80, PT ;  /* 0x000000800500780c */ /* 0x000fc60003f45270 */
[----:B------:R-:W-:Y:S01]  /*06d0*/  @!P3 FMUL R26, R26, 16777216 ;  /* 0x4b8000001a1ab820 */ /* 0x000fe20000400000 */
[----:B------:R-:W-:-:S03]  /*06e0*/  ISETP.NE.AND P3, PT, R5, 0x40, PT ;  /* 0x000000400500780c */ /* 0x000fc60003f65270 */
[----:B-1----:R-:W-:Y:S01]  /*06f0*/  FMUL R5, R27, R26 ;  /* 0x0000001a1b057220 */ /* 0x002fe20000400000 */
[----:B------:R-:W-:-:S04]  /*0700*/  SHF.R.U32.HI R26, RZ, 0x1f, R25 ;  /* 0x0000001fff1a7819 */ /* 0x000fc80000011619 */
[----:B------:R-:W-:Y:S02]  /*0710*/  LEA.HI.SX32 R25, R25, R26, 0xe ;  /* 0x0000001a19197211 */ /* 0x000fe400078f72ff */
[----:B------:R-:W-:-:S04]  /*0720*/  LEA R26, P4, R7, UR6, 0x2 ;  /* 0x00000006071a7c11 */ /* 0x000fc8000f8810ff */
[----:B------:R-:W-:Y:S01]  /*0730*/  LEA.HI.X R27, R7, UR7, R12, 0x2, P4 ;  /* 0x00000007071b7c11 */ /* 0x000fe2000a0f140c */
[----:B------:R-:W-:Y:S01]  /*0740*/  ULDC.64 UR6, c[0x0][0x220] ;  /* 0x0000880000067ab9 */ /* 0x000fe20000000a00 */
[----:B--2---:R-:W-:-:S04]  /*0750*/  SEL R17, R17, RZ, P1 ;  /* 0x000000ff11117207 */ /* 0x004fc80000800000 */
[----:B0-----:R-:W-:Y:S02]  /*0760*/  SHF.R.U32.HI R20, RZ, 0x1a, R17 ;  /* 0x0000001aff147819 */ /* 0x001fe40000011611 */
[----:B------:R-:W-:Y:S02]  /*0770*/  SEL R21, R16, RZ, P1 ;  /* 0x000000ff10157207 */ /* 0x000fe40000800000 */
[----:B------:R-:W-:-:S04]  /*0780*/  LOP3.LUT R16, R20, 0x20, RZ, 0xc0, !PT ;  /* 0x0000002014107812 */ /* 0x000fc800078ec0ff */
[----:B------:R-:W-:-:S05]  /*0790*/  IADD3 R16, P5, R16, R21, RZ ;  /* 0x0000001510107210 */ /* 0x000fca0007fbe0ff */
[----:B------:R-:W-:Y:S01]  /*07a0*/  IMAD.X R21, RZ, RZ, R17, P5 ;  /* 0x000000ffff157224 */ /* 0x000fe200028e0611 */
[----:B---3--:R-:W-:Y:S02]  /*07b0*/  SEL R9, R9, RZ, P1 ;  /* 0x000000ff09097207 */ /* 0x008fe40000800000 */
[----:B------:R-:W-:Y:S02]  /*07c0*/  SEL R8, R8, RZ, P1 ;  /* 0x000000ff08087207 */ /* 0x000fe40000800000 */
[----:B------:R-:W-:Y:S01]  /*07d0*/  SHF.R.U32.HI R20, RZ, 0x18, R9 ;  /* 0x00000018ff147819 */ /* 0x000fe20000011609 */
[----:B------:R-:W-:Y:S01]  /*07e0*/  IMAD.SHL.U32 R12, R16, 0x80, RZ ;  /* 0x00000080100c7824 */ /* 0x000fe200078e00ff */
[----:B------:R-:W-:Y:S02]  /*07f0*/  LEA R17, P4, R8, UR8, 0x2 ;  /* 0x0000000808117c11 */ /* 0x000fe4000f8810ff */
[----:B------:R-:W-:Y:S02]  /*0800*/  LOP3.LUT R20, R20, 0x80, RZ, 0xc0, !PT ;  /* 0x0000008014147812 */ /* 0x000fe400078ec0ff */
[----:B------:R-:W-:Y:S01]  /*0810*/  SHF.L.U64.HI R7, R16, 0x7, R21 ;  /* 0x0000000710077819 */ /* 0x000fe20000010215 */
[----:B------:R-:W-:Y:S01]  /*0820*/  VIADD R21, R23, 0xffffff00 ;  /* 0xffffff0017157836 */ /* 0x000fe20000000000 */
[----:B------:R-:W-:-:S02]  /*0830*/  LEA.HI.X R8, R8, UR9, R9, 0x2, P4 ;  /* 0x0000000908087c11 */ /* 0x000fc4000a0f1409 */
[----:B------:R-:W-:Y:S01]  /*0840*/  IADD3 R16, P5, P6, R12, R17, R20 ;  /* 0x000000110c107210 */ /* 0x000fe20007ebe014 */
[C---:B------:R-:W-:Y:S02]  /*0850*/  IMAD R20, R21.reuse, 0x1000, R22 ;  /* 0x0000100015147824 */ /* 0x040fe400078e0216 */
[----:B------:R-:W-:Y:S01]  /*0860*/  IMAD.SHL.U32 R21, R21, 0x400, RZ ;  /* 0x0000040015157824 */ /* 0x000fe200078e00ff */
[----:B------:R-:W-:Y:S02]  /*0870*/  IADD3.X R17, R7, R8, RZ, P5, P6 ;  /* 0x0000000807117210 */ /* 0x000fe40002fec4ff */
[----:B------:R-:W-:Y:S01]  /*0880*/  SEL R11, R11, RZ, P1 ;  /* 0x000000ff0b0b7207 */ /* 0x000fe20000800000 */
[----:B------:R-:W-:Y:S02]  /*0890*/  IMAD.SHL.U32 R22, R25, 0x20000, RZ ;  /* 0x0002000019167824 */ /* 0x000fe400078e00ff */
[----:B------:R-:W-:Y:S01]  /*08a0*/  IMAD.WIDE R16, R21, 0x4, R16 ;  /* 0x0000000415107825 */ /* 0x000fe200078e0210 */
[----:B------:R-:W-:-:S02]  /*08b0*/  LEA R8, P5, R19, UR6, 0x2 ;  /* 0x0000000613087c11 */ /* 0x000fc4000f8a10ff */
[----:B------:R-:W-:Y:S02]  /*08c0*/  ISETP.GE.AND P4, PT, R23, 0x40, PT ;  /* 0x000000401700780c */ /* 0x000fe40003f86270 */
[----:B------:R-:W-:Y:S02]  /*08d0*/  SEL R10, R10, RZ, P1 ;  /* 0x000000ff0a0a7207 */ /* 0x000fe40000800000 */
[----:B------:R-:W-:Y:S01]  /*08e0*/  SHF.R.U32.HI R23, RZ, 0x18, R11 ;  /* 0x00000018ff177819 */ /* 0x000fe2000001160b */
[----:B------:R-:W-:Y:S01]  /*08f0*/  IMAD.WIDE R28, R22, 0x4, R16 ;  /* 0x00000004161c7825 */ /* 0x000fe200078e0210 */
[----:B------:R-:W-:Y:S02]  /*0900*/  LEA.HI.X R9, R19, UR7, R18, 0x2, P5 ;  /* 0x0000000713097c11 */ /* 0x000fe4000a8f1412 */
[----:B------:R-:W-:Y:S02]  /*0910*/  LEA R16, P5, R10, UR8, 0x2 ;  /* 0x000000080a107c11 */ /* 0x000fe4000f8a10ff */
[----:B------:R-:W-:-:S02]  /*0920*/  LOP3.LUT R19, R23, 0x80, RZ, 0xc0, !PT ;  /* 0x0000008017137812 */ /* 0x000fc400078ec0ff */
[----:B------:R-:W-:Y:S02]  /*0930*/  LEA.HI.X R18, R10, UR9, R11, 0x2, P5 ;  /* 0x000000090a127c11 */ /* 0x000fe4000a8f140b */
[----:B------:R-:W-:-:S04]  /*0940*/  IADD3 R10, P5, P6, R12, R16, R19 ;  /* 0x000000100c0a7210 */ /* 0x000fc80007ebe013 */
[----:B------:R-:W-:-:S03]  /*0950*/  IADD3.X R11, R7, R18, RZ, P5, P6 ;  /* 0x00000012070b7210 */ /* 0x000fc60002fec4ff */
[----:B------:R-:W-:Y:S01]  /*0960*/  IMAD.WIDE R10, R21, 0x4, R10 ;  /* 0x00000004150a7825 */ /* 0x000fe200078e020a */
[----:B------:R-:W-:-:S03]  /*0970*/  CS2R R18, SRZ ;  /* 0x0000000000127805 */ /* 0x000fc6000001ff00 */
[----:B------:R-:W-:Y:S02]  /*0980*/  IMAD.MOV.U32 R25, RZ, RZ, RZ ;  /* 0x000000ffff197224 */ /* 0x000fe400078e00ff */
[----:B------:R-:W-:Y:S01]  /*0990*/  IMAD.WIDE R10, R22, 0x4, R10 ;  /* 0x00000004160a7825 */ /* 0x000fe200078e020a */
[----:B------:R0:W2:Y:S04]  /*09a0*/  @!P2 LDG.E.64 R18, desc[UR4][R8.64+-0x200000] ;  /* 0xe00000040812a981 */ /* 0x0000a8000c1e1b00 */
[----:B------:R1:W3:Y:S01]  /*09b0*/  @P1 LDG.E.EL R25, desc[UR4][R10.64] ;  /* 0x000000040a191981 */ /* 0x0002e2000c2e1900 */
[----:B0-----:R-:W0:Y:S08]  /*09c0*/  LDC.64 R8, c[0x0][0x210] ;  /* 0x00008400ff087b82 */ /* 0x001e300000000a00 */
[----:B-1----:R-:W1:Y:S01]  /*09d0*/  LDC.64 R10, c[0x0][0x270] ;  /* 0x00009c00ff0a7b82 */ /* 0x002e620000000a00 */
[----:B------:R-:W-:Y:S01]  /*09e0*/  IMAD.MOV.U32 R23, RZ, RZ, RZ ;  /* 0x000000ffff177224 */ /* 0x000fe200078e00ff */
[----:B------:R-:W-:-:S05]  /*09f0*/  CS2R R16, SRZ ;  /* 0x0000000000107805 */ /* 0x000fca000001ff00 */
[----:B------:R0:W4:Y:S04]  /*0a00*/  @P1 LDG.E.EL R23, desc[UR4][R28.64] ;  /* 0x000000041c171981 */ /* 0x000128000c2e1900 */
[----:B------:R1:W2:Y:S01]  /*0a10*/  @!P3 LDG.E.64 R16, desc[UR4][R26.64+-0x100000] ;  /* 0xf00000041a10b981 */ /* 0x0002a2000c1e1b00 */
[----:B0-----:R-:W-:Y:S01]  /*0a20*/  IMAD.WIDE R28, R14, 0x4, R8 ;  /* 0x000000040e1c7825 */ /* 0x001fe200078e0208 */
[----:B------:R-:W-:-:S03]  /*0a30*/  CS2R R8, SRZ ;  /* 0x0000000000087805 */ /* 0x000fc6000001ff00 */
[----:B-1----:R-:W-:Y:S01]  /*0a40*/  IMAD.WIDE R26, R13, 0x8, R10 ;  /* 0x000000080d1a7825 */ /* 0x002fe200078e020a */
[----:B------:R-:W-:-:S06]  /*0a50*/  CS2R R10, SRZ ;  /* 0x00000000000a7805 */ /* 0x000fcc000001ff00 */
[----:B------:R-:W2:Y:S01]  /*0a60*/  @P1 LDG.E.EL.128 R8, desc[UR4][R26.64] ;  /* 0x000000041a081981 */ /* 0x000ea2000c2e1d00 */
[----:B------:R-:W-:Y:S02]  /*0a70*/  SEL R15, R15, RZ, !P0 ;  /* 0x000000ff0f0f7207 */ /* 0x000fe40004000000 */
[----:B------:R-:W-:-:S05]  /*0a80*/  SEL R24, R24, RZ, !P0 ;  /* 0x000000ff18187207 */ /* 0x000fca0004000000 */
[----:B------:R-:W-:Y:S01]  /*0a90*/  FADD R24, R15, -R24 ;  /* 0x800000180f187221 */ /* 0x000fe20000000000 */
[----:B------:R-:W-:-:S06]  /*0aa0*/  CS2R R14, SRZ ;  /* 0x00000000000e7805 */ /* 0x000fcc000001ff00 */
[----:B------:R0:W3:Y:S01]  /*0ab0*/  @!P4 LDG.E.64 R14, desc[UR4][R28.64] ;  /* 0x000000041c0ec981 */ /* 0x0000e2000c1e1b00 */
[----:B------:R-:W-:Y:S02]  /*0ac0*/  LEA.HI R2, R2, R2, RZ, 0x6 ;  /* 0x0000000202027211 */ /* 0x000fe400078f30ff */
[----:B--2---:R-:W-:Y:S02]  /*0ad0*/  SEL R13, R8, RZ, P1 ;  /* 0x000000ff080d7207 */ /* 0x004fe40000800000 */
[----:B------:R-:W-:Y:S02]  /*0ae0*/  SEL R8, R11, RZ, P1 ;  /* 0x000000ff0b087207 */ /* 0x000fe40000800000 */
[----:B0-----:R-:W-:Y:S02]  /*0af0*/  SEL R28, R9, RZ, P1 ;  /* 0x000000ff091c7207 */ /* 0x001fe40000800000 */
[----:B------:R-:W-:Y:S02]  /*0b00*/  LEA R11, P5, R13, UR8, 0x2 ;  /* 0x000000080d0b7c11 */ /* 0x000fe4000f8a10ff */
[----:B------:R-:W-:-:S02]  /*0b10*/  SEL R10, R10, RZ, P1 ;  /* 0x000000ff0a0a7207 */ /* 0x000fc40000800000 */
[--C-:B------:R-:W-:Y:S02]  /*0b20*/  LEA.HI.X R9, R13, UR9, R28.reuse, 0x2, P5 ;  /* 0x000000090d097c11 */ /* 0x100fe4000a8f141c */
[----:B------:R-:W-:Y:S02]  /*0b30*/  SHF.R.U32.HI R28, RZ, 0x18, R28 ;  /* 0x00000018ff1c7819 */ /* 0x000fe4000001161c */
[----:B------:R-:W-:Y:S02]  /*0b40*/  LEA R13, P5, R10, UR8, 0x2 ;  /* 0x000000080a0d7c11 */ /* 0x000fe4000f8a10ff */
[----:B------:R-:W-:Y:S02]  /*0b50*/  LOP3.LUT R28, R28, 0x80, RZ, 0xc0, !PT ;  /* 0x000000801c1c7812 */ /* 0x000fe400078ec0ff */
[--C-:B------:R-:W-:Y:S02]  /*0b60*/  SHF.R.U32.HI R26, RZ, 0x18, R8.reuse ;  /* 0x00000018ff1a7819 */ /* 0x100fe40000011608 */
[----:B------:R-:W-:-:S02]  /*0b70*/  LEA.HI.X R10, R10, UR9, R8, 0x2, P5 ;  /* 0x000000090a0a7c11 */ /* 0x000fc4000a8f1408 */
[----:B------:R-:W-:Y:S02]  /*0b80*/  IADD3 R8, P5, P6, R12, R11, R28 ;  /* 0x0000000b0c087210 */ /* 0x000fe40007ebe01c */
[----:B------:R-:W-:Y:S02]  /*0b90*/  LOP3.LUT R11, R26, 0x80, RZ, 0xc0, !PT ;  /* 0x000000801a0b7812 */ /* 0x000fe400078ec0ff */
[----:B------:R-:W-:Y:S02]  /*0ba0*/  IADD3.X R9, R7, R9, RZ, P5, P6 ;  /* 0x0000000907097210 */ /* 0x000fe40002fec4ff */
[----:B------:R-:W-:-:S04]  /*0bb0*/  IADD3 R12, P5, P6, R12, R13, R11 ;  /* 0x0000000d0c0c7210 */ /* 0x000fc80007ebe00b */
[----:B------:R-:W-:Y:S02]  /*0bc0*/  IADD3.X R13, R7, R10, RZ, P5, P6 ;  /* 0x0000000a070d7210 */ /* 0x000fe40002fec4ff */
[----:B------:R-:W0:Y:S01]  /*0bd0*/  LDC.64 R10, c[0x0][0x278] ;  /* 0x00009e00ff0a7b82 */ /* 0x000e220000000a00 */
[----:B------:R-:W-:-:S04]  /*0be0*/  IMAD.WIDE R26, R21, 0x4, R8 ;  /* 0x00000004151a7825 */ /* 0x000fc800078e0208 */
[----:B------:R-:W-:Y:S01]  /*0bf0*/  IMAD.WIDE R8, R21, 0x4, R12 ;  /* 0x0000000415087825 */ /* 0x000fe200078e020c */
[----:B------:R-:W-:-:S03]  /*0c00*/  SHF.R.S32.HI R21, RZ, 0x1f, R0 ;  /* 0x0000001fff157819 */ /* 0x000fc60000011400 */
[----:B------:R-:W-:Y:S01]  /*0c10*/  IMAD.WIDE R12, R22, 0x4, R26 ;  /* 0x00000004160c7825 */ /* 0x000fe200078e021a */
[----:B------:R-:W-:-:S03]  /*0c20*/  LEA.HI R26, R21, R0, RZ, 0x6 ;  /* 0x00000000151a7211 */ /* 0x000fc600078f30ff */
[----:B------:R-:W-:Y:S01]  /*0c30*/  IMAD.MOV.U32 R7, RZ, RZ, RZ ;  /* 0x000000ffff077224 */ /* 0x000fe200078e00ff */
[----:B------:R-:W-:Y:S01]  /*0c40*/  LOP3.LUT R27, R26, 0xffffffc0, RZ, 0xc0, !PT ;  /* 0xffffffc01a1b7812 */ /* 0x000fe200078ec0ff */
[----:B------:R-:W-:Y:S02]  /*0c50*/  IMAD.MOV.U32 R21, RZ, RZ, RZ ;  /* 0x000000ffff157224 */ /* 0x000fe400078e00ff */
[----:B------:R-:W-:Y:S02]  /*0c60*/  IMAD.WIDE R28, R22, 0x4, R8 ;  /* 0x00000004161c7825 */ /* 0x000fe400078e0208 */
[----:B------:R1:W2:Y:S02]  /*0c70*/  @P1 LDG.E.EL R7, desc[UR4][R12.64] ;  /* 0x000000040c071981 */ /* 0x0002a4000c2e1900 */
[----:B------:R-:W-:Y:S02]  /*0c80*/  IMAD.IADD R27, R0, 0x1, -R27 ;  /* 0x00000001001b7824 */ /* 0x000fe400078e0a1b */
[----:B------:R0:W5:Y:S01]  /*0c90*/  @P1 LDG.E.EL R21, desc[UR4][R28.64] ;  /* 0x000000041c151981 */ /* 0x000162000c2e1900 */
[----:B-1----:R-:W1:Y:S01]  /*0ca0*/  LDC.64 R12, c[0x0][0x250] ;  /* 0x00009400ff0c7b82 */ /* 0x002e620000000a00 */
[----:B0-----:R-:W-:-:S07]  /*0cb0*/  IMAD.WIDE R28, R27, 0x4, R10 ;  /* 0x000000041b1c7825 */ /* 0x001fce00078e020a */
[----:B------:R-:W0:Y:S01]  /*0cc0*/  LDC.64 R10, c[0x0][0x280] ;  /* 0x0000a000ff0a7b82 */ /* 0x000e220000000a00 */
[----:B------:R-:W-:Y:S02]  /*0cd0*/  SHF.R.S32.HI R26, RZ, 0x6, R26 ;  /* 0x00000006ff1a7819 */ /* 0x000fe4000001141a */
[----:B------:R-:W-:Y:S02]  /*0ce0*/  LOP3.LUT R27, R2, 0xffffffc0, RZ, 0xc0, !PT ;  /* 0xffffffc0021b7812 */ /* 0x000fe400078ec0ff */
[----:B------:R-:W-:-:S03]  /*0cf0*/  CS2R R8, SRZ ;  /* 0x0000000000087805 */ /* 0x000fc6000001ff00 */
[----:B------:R-:W-:-:S03]  /*0d00*/  IMAD.IADD R2, R26, 0x1, -R27 ;  /* 0x000000011a027824 */ /* 0x000fc600078e0a1b */
[----:B------:R2:W5:Y:S01]  /*0d10*/  @P1 LDG.E.EL.64 R8, desc[UR4][R28.64] ;  /* 0x000000041c081981 */ /* 0x000562000c2e1b00 */
[----:B-1----:R-:W-:Y:S01]  /*0d20*/  IMAD.WIDE R26, R20, 0x4, R12 ;  /* 0x00000004141a7825 */ /* 0x002fe200078e020c */
[----:B------:R-:W-:-:S03]  /*0d30*/  CS2R R12, SRZ ;  /* 0x00000000000c7805 */ /* 0x000fc6000001ff00 */
[----:B------:R-:W-:-:S03]  /*0d40*/  IMAD.MOV.U32 R20, RZ, RZ, RZ ;  /* 0x000000ffff147224 */ /* 0x000fc600078e00ff */
[----:B------:R-:W5:Y:S01]  /*0d50*/  @P1 LDG.E.64 R12, desc[UR4][R26.64] ;  /* 0x000000041a0c1981 */ /* 0x000f62000c1e1b00 */
[----:B0-----:R-:W-:-:S04]  /*0d60*/  IMAD.WIDE R10, R2, 0x4, R10 ;  /* 0x00000004020a7825 */ /* 0x001fc800078e020a */
[----:B------:R-:W-:Y:S01]  /*0d70*/  IMAD.MOV.U32 R2, RZ, RZ, RZ ;  /* 0x000000ffff027224 */ /* 0x000fe200078e00ff */
[----:B------:R-:W5:Y:S05]  /*0d80*/  @P1 LDG.E.EL R20, desc[UR4][R10.64] ;  /* 0x000000040a141981 */ /* 0x000f6a000c2e1900 */
[----:B------:R-:W5:Y:S01]  /*0d90*/  @P1 LDG.E.EL R2, desc[UR4][R10.64] ;  /* 0x000000040a021981 */ /* 0x000f62000c2e1900 */
[----:B----4-:R-:W-:Y:S01]  /*0da0*/  SEL R23, R23, RZ, P1 ;  /* 0x000000ff17177207 */ /* 0x010fe20000800000 */
[----:B------:R-:W-:Y:S01]  /*0db0*/  FMUL R5, R24, R5 ;  /* 0x0000000518057220 */ /* 0x000fe20000400000 */
[----:B---3--:R-:W-:Y:S02]  /*0dc0*/  SEL R25, R25, RZ, P1 ;  /* 0x000000ff19197207 */ /* 0x008fe40000800000 */
[----:B------:R-:W-:-:S04]  /*0dd0*/  FSETP.GEU.AND P5, PT, R6, RZ, PT ;  /* 0x000000ff0600720b */ /* 0x000fc80003fae000 */
[----:B------:R-:W-:Y:S02]  /*0de0*/  FSEL R6, R6, RZ, P5 ;  /* 0x000000ff06067208 */ /* 0x000fe40002800000 */
[----:B------:R-:W-:Y:S02]  /*0df0*/  SEL R17, R17, RZ, !P3 ;  /* 0x000000ff11117207 */ /* 0x000fe40005800000 */
[----:B------:R-:W-:Y:S02]  /*0e00*/  SEL R16, R16, RZ, !P3 ;  /* 0x000000ff10107207 */ /* 0x000fe40005800000 */
[----:B--2---:R-:W-:Y:S02]  /*0e10*/  SEL R28, R7, RZ, P1 ;  /* 0x000000ff071c7207 */ /* 0x004fe40000800000 */
[----:B------:R-:W-:Y:S02]  /*0e20*/  SEL R7, R4, RZ, !P0 ;  /* 0x000000ff04077207 */ /* 0x000fe40004000000 */
[----:B-----5:R-:W-:-:S02]  /*0e30*/  SEL R22, R21, RZ, P1 ;  /* 0x000000ff15167207 */ /* 0x020fc40000800000 */
[----:B------:R-:W-:Y:S01]  /*0e40*/  SEL R4, R3, RZ, !P0 ;  /* 0x000000ff03047207 */ /* 0x000fe20004000000 */
[----:B------:R-:W-:Y:S02]  /*0e50*/  FADD R28, -R23, R28 ;  /* 0x0000001c171c7221 */ /* 0x000fe40000000100 */
[----:B------:R-:W-:Y:S02]  /*0e60*/  FADD R22, -R25, R22 ;  /* 0x0000001619167221 */ /* 0x000fe40000000100 */
[----:B------:R-:W-:Y:S02]  /*0e70*/  FFMA R3, R5, R7, R4 ;  /* 0x0000000705037223 */ /* 0x000fe40000000004 */
[----:B------:R-:W0:Y:S01]  /*0e80*/  LDC.64 R4, c[0x0][0x288] ;  /* 0x0000a200ff047b82 */ /* 0x000e220000000a00 */
[----:B------:R-:W-:Y:S02]  /*0e90*/  SEL R8, R8, RZ, P1 ;  /* 0x000000ff08087207 */ /* 0x000fe40000800000 */
[----:B------:R-:W-:-:S03]  /*0ea0*/  SEL R24, R9, RZ, P1 ;  /* 0x000000ff09187207 */ /* 0x000fc60000800000 */
[----:B------:R-:W-:Y:S02]  /*0eb0*/  FFMA R8, R28, R8, R23 ;  /* 0x000000081c087223 */ /* 0x000fe40000000017 */
[----:B------:R-:W-:Y:S01]  /*0ec0*/  FFMA R24, R22, R24, R25 ;  /* 0x0000001816187223 */ /* 0x000fe20000000019 */
[----:B------:R-:W-:Y:S02]  /*0ed0*/  SEL R7, R12, RZ, P1 ;  /* 0x000000ff0c077207 */ /* 0x000fe40000800000 */
[----:B------:R-:W-:Y:S02]  /*0ee0*/  SEL R13, R13, RZ, P1 ;  /* 0x000000ff0d0d7207 */ /* 0x000fe40000800000 */
[----:B------:R-:W-:-:S03]  /*0ef0*/  SEL R20, R20, RZ, P1 ;  /* 0x000000ff14147207 */ /* 0x000fc60000800000 */
[----:B------:R-:W-:Y:S01]  /*0f00*/  FADD R24, -R13, R24 ;  /* 0x000000180d187221 */ /* 0x000fe20000000100 */
[----:B------:R-:W-:Y:S01]  /*0f10*/  SEL R9, R2, RZ, P1 ;  /* 0x000000ff02097207 */ /* 0x000fe20000800000 */
[----:B------:R-:W-:Y:S01]  /*0f20*/  FADD R2, -R7, R8 ;  /* 0x0000000807027221 */ /* 0x000fe20000000100 */
[C---:B------:R-:W-:Y:S01]  /*0f30*/  FSETP.GEU.AND P6, PT, R3.reuse, RZ, PT ;  /* 0x000000ff0300720b */ /* 0x040fe20003fce000 */
[----:B------:R-:W-:Y:S02]  /*0f40*/  FFMA R20, R24, R20, R13 ;  /* 0x0000001418147223 */ /* 0x000fe4000000000d */
[----:B------:R-:W-:Y:S01]  /*0f50*/  FFMA R2, R2, R9, R7 ;  /* 0x0000000902027223 */ /* 0x000fe20000000007 */
[----:B------:R-:W-:Y:S02]  /*0f60*/  FSEL R3, R3, RZ, P6 ;  /* 0x000000ff03037208 */ /* 0x000fe40003000000 */
[----:B------:R-:W-:Y:S02]  /*0f70*/  @P0 FSEL R3, R20, RZ, P1 ;  /* 0x000000ff14030208 */ /* 0x000fe40000800000 */
[----:B------:R-:W-:-:S02]  /*0f80*/  @P0 FSEL R6, R2, RZ, P1 ;  /* 0x000000ff02060208 */ /* 0x000fc40000800000 */
[----:B------:R-:W-:Y:S02]  /*0f90*/  SEL R2, R19, RZ, !P2 ;  /* 0x000000ff13027207 */ /* 0x000fe40005000000 */
[----:B------:R-:W-:Y:S02]  /*0fa0*/  SEL R7, R18, RZ, !P2 ;  /* 0x000000ff12077207 */ /* 0x000fe40005000000 */
[----:B------:R-:W-:Y:S02]  /*0fb0*/  @P3 SEL R17, R2, R3, !P2 ;  /* 0x0000000302113207 */ /* 0x000fe40005000000 */
[----:B------:R-:W-:Y:S02]  /*0fc0*/  @P3 SEL R16, R7, R6, !P2 ;  /* 0x0000000607103207 */ /* 0x000fe40005000000 */
[----:B------:R-:W-:Y:S02]  /*0fd0*/  SEL R3, R14, RZ, !P4 ;  /* 0x000000ff0e037207 */ /* 0x000fe40006000000 */
[----:B------:R-:W-:Y:S01]  /*0fe0*/  SEL R2, R15, RZ, !P4 ;  /* 0x000000ff0f027207 */ /* 0x000fe20006000000 */
[----:B0-----:R-:W-:Y:S01]  /*0ff0*/  IMAD.WIDE R4, R0, 0x4, R4 ;  /* 0x0000000400047825 */ /* 0x001fe200078e0204 */
[----:B------:R-:W-:-:S02]  /*1000*/  SEL R16, R3, R16, !P4 ;  /* 0x0000001003107207 */ /* 0x000fc40006000000 */
[----:B------:R-:W-:-:S05]  /*1010*/  SEL R17, R2, R17, !P4 ;  /* 0x0000001102117207 */ /* 0x000fca0006000000 */
[----:B------:R-:W-:Y:S01]  /*1020*/  STG.E.64 desc[UR4][R4.64], R16 ;  /* 0x0000001004007986 */ /* 0x000fe2000c101b04 */
[----:B------:R-:W-:Y:S05]  /*1030*/  EXIT ;  /* 0x000000000000794d */ /* 0x000fea0003800000 */
.L_x_0:
[----:B------:R-:W-:-:S00]  /*1040*/  BRA `(.L_x_0) ;  /* 0xfffffffc00fc7947 */ /* 0x000fc0000383ffff */
[----:B------:R-:W-:-:S00]  /*1050*/  NOP ;  /* 0x0000000000007918 */ /* 0x000fc00000000000 */
        /* <DEDUP_REMOVED lines=10> */
.L_x_1:


//--------------------- .nv.global.init           --------------------------
	.section	.nv.global.init,"aw",@progbits
.nv.global.init:
	.type		_$_str,@object
	.size		_$_str,(_$_str_$_2 - _$_str)
_$_str:
        /*0000*/ 	.byte	0x5f, 0x5f, 0x43, 0x55, 0x44, 0x41, 0x5f, 0x46, 0x54, 0x5a, 0x00
	.type		_$_str_$_2,@object
	.size		_$_str_$_2,(.L_1 - _$_str_$_2)
_$_str_$_2:
        /*000b*/ 	.byte	0x5f, 0x5f, 0x43, 0x55, 0x44, 0x41, 0x5f, 0x50, 0x52, 0x45, 0x43, 0x5f, 0x53, 0x51, 0x52, 0x54
        /*001b*/ 	.byte	0x00
.L_1:


//--------------------- .nv.constant0.triton_poi_fused_cat_40 --------------------------
	.section	.nv.constant0.triton_poi_fused_cat_40,"a",@progbits
	.sectionflags	@""
	.align	4
.nv.constant0.triton_poi_fused_cat_40:
	.zero		660
